//
// Generated by NVIDIA NVVM Compiler
//
// Compiler Build ID: CL-36424714
// Cuda compilation tools, release 13.0, V13.0.88
// Based on NVVM 20.0.0
//

.version 9.0
.target sm_100
.address_size 64

	// .globl	_Z28temp_matrixMultiplicationGPUPKiS0_Piiiii

.visible .entry _Z28temp_matrixMultiplicationGPUPKiS0_Piiiii(
	.param .u64 .ptr .align 1 _Z28temp_matrixMultiplicationGPUPKiS0_Piiiii_param_0,
	.param .u64 .ptr .align 1 _Z28temp_matrixMultiplicationGPUPKiS0_Piiiii_param_1,
	.param .u64 .ptr .align 1 _Z28temp_matrixMultiplicationGPUPKiS0_Piiiii_param_2,
	.param .u32 _Z28temp_matrixMultiplicationGPUPKiS0_Piiiii_param_3,
	.param .u32 _Z28temp_matrixMultiplicationGPUPKiS0_Piiiii_param_4,
	.param .u32 _Z28temp_matrixMultiplicationGPUPKiS0_Piiiii_param_5,
	.param .u32 _Z28temp_matrixMultiplicationGPUPKiS0_Piiiii_param_6
)
{
	.reg .pred 	%p<15>;
	.reg .b32 	%r<126>;
	.reg .b64 	%rd<40>;

	ld.param.u64 	%rd5, [_Z28temp_matrixMultiplicationGPUPKiS0_Piiiii_param_0];
	ld.param.u64 	%rd6, [_Z28temp_matrixMultiplicationGPUPKiS0_Piiiii_param_1];
	ld.param.u64 	%rd4, [_Z28temp_matrixMultiplicationGPUPKiS0_Piiiii_param_2];
	ld.param.u32 	%r40, [_Z28temp_matrixMultiplicationGPUPKiS0_Piiiii_param_3];
	ld.param.u32 	%r38, [_Z28temp_matrixMultiplicationGPUPKiS0_Piiiii_param_4];
	ld.param.u32 	%r39, [_Z28temp_matrixMultiplicationGPUPKiS0_Piiiii_param_5];
	cvta.to.global.u64 	%rd1, %rd6;
	cvta.to.global.u64 	%rd2, %rd5;
	mov.u32 	%r41, %ctaid.z;
	mov.u32 	%r42, %ntid.z;
	mov.u32 	%r43, %tid.z;
	mad.lo.s32 	%r1, %r41, %r42, %r43;
	mov.u32 	%r44, %ctaid.y;
	mov.u32 	%r45, %ntid.y;
	mov.u32 	%r46, %tid.y;
	mad.lo.s32 	%r47, %r44, %r45, %r46;
	mov.u32 	%r48, %ctaid.x;
	mov.u32 	%r49, %ntid.x;
	mul.lo.s32 	%r3, %r48, %r49;
	mov.u32 	%r4, %tid.x;
	add.s32 	%r5, %r3, %r4;
	setp.gt.u32 	%p1, %r1, 9999;
	setp.ge.s32 	%p2, %r47, %r40;
	setp.ge.s32 	%p3, %r5, %r39;
	or.pred  	%p4, %p2, %p3;
	or.pred  	%p5, %p4, %p1;
	@%p5 bra 	$L__BB0_14;
	setp.lt.s32 	%p6, %r38, 1;
	mov.b32 	%r125, 0;
	@%p6 bra 	$L__BB0_13;
	mad.lo.s32 	%r53, %r40, %r1, %r47;
	mul.lo.s32 	%r6, %r53, %r38;
	mul.lo.s32 	%r7, %r38, %r1;
	and.b32  	%r8, %r38, 7;
	setp.lt.u32 	%p7, %r38, 8;
	mov.b32 	%r120, 0;
	mov.u32 	%r125, %r120;
	@%p7 bra 	$L__BB0_5;
	and.b32  	%r120, %r38, 2147483640;
	neg.s32 	%r114, %r120;
	mul.lo.s32 	%r55, %r39, %r38;
	mad.lo.s32 	%r56, %r55, %r1, %r4;
	add.s32 	%r113, %r56, %r3;
	shl.b32 	%r12, %r39, 3;
	add.s64 	%rd3, %rd2, 16;
	mov.b32 	%r125, 0;
	mul.wide.s32 	%rd11, %r39, 4;
	mov.u32 	%r112, %r6;
$L__BB0_4:
	.pragma "nounroll";
	mul.wide.s32 	%rd7, %r112, 4;
	add.s64 	%rd8, %rd3, %rd7;
	ld.global.u32 	%r57, [%rd8+-16];
	mul.wide.s32 	%rd9, %r113, 4;
	add.s64 	%rd10, %rd1, %rd9;
	ld.global.u32 	%r58, [%rd10];
	mad.lo.s32 	%r59, %r58, %r57, %r125;
	ld.global.u32 	%r60, [%rd8+-12];
	add.s64 	%rd12, %rd10, %rd11;
	ld.global.u32 	%r61, [%rd12];
	mad.lo.s32 	%r62, %r61, %r60, %r59;
	ld.global.u32 	%r63, [%rd8+-8];
	add.s64 	%rd13, %rd12, %rd11;
	ld.global.u32 	%r64, [%rd13];
	mad.lo.s32 	%r65, %r64, %r63, %r62;
	ld.global.u32 	%r66, [%rd8+-4];
	add.s64 	%rd14, %rd13, %rd11;
	ld.global.u32 	%r67, [%rd14];
	mad.lo.s32 	%r68, %r67, %r66, %r65;
	ld.global.u32 	%r69, [%rd8];
	add.s64 	%rd15, %rd14, %rd11;
	ld.global.u32 	%r70, [%rd15];
	mad.lo.s32 	%r71, %r70, %r69, %r68;
	ld.global.u32 	%r72, [%rd8+4];
	add.s64 	%rd16, %rd15, %rd11;
	ld.global.u32 	%r73, [%rd16];
	mad.lo.s32 	%r74, %r73, %r72, %r71;
	ld.global.u32 	%r75, [%rd8+8];
	add.s64 	%rd17, %rd16, %rd11;
	ld.global.u32 	%r76, [%rd17];
	mad.lo.s32 	%r77, %r76, %r75, %r74;
	ld.global.u32 	%r78, [%rd8+12];
	add.s64 	%rd18, %rd17, %rd11;
	ld.global.u32 	%r79, [%rd18];
	mad.lo.s32 	%r125, %r79, %r78, %r77;
	add.s32 	%r114, %r114, 8;
	add.s32 	%r113, %r113, %r12;
	add.s32 	%r112, %r112, 8;
	setp.ne.s32 	%p8, %r114, 0;
	@%p8 bra 	$L__BB0_4;
$L__BB0_5:
	setp.eq.s32 	%p9, %r8, 0;
	@%p9 bra 	$L__BB0_13;
	and.b32  	%r24, %r38, 3;
	setp.lt.u32 	%p10, %r8, 4;
	@%p10 bra 	$L__BB0_8;
	add.s32 	%r81, %r120, %r6;
	mul.wide.s32 	%rd19, %r81, 4;
	add.s64 	%rd20, %rd2, %rd19;
	ld.global.u32 	%r82, [%rd20];
	add.s32 	%r83, %r120, %r7;
	mad.lo.s32 	%r84, %r83, %r39, %r5;
	mul.wide.s32 	%rd21, %r84, 4;
	add.s64 	%rd22, %rd1, %rd21;
	ld.global.u32 	%r85, [%rd22];
	mad.lo.s32 	%r86, %r85, %r82, %r125;
	ld.global.u32 	%r87, [%rd20+4];
	mul.wide.s32 	%rd23, %r39, 4;
	add.s64 	%rd24, %rd22, %rd23;
	ld.global.u32 	%r88, [%rd24];
	mad.lo.s32 	%r89, %r88, %r87, %r86;
	ld.global.u32 	%r90, [%rd20+8];
	add.s64 	%rd25, %rd24, %rd23;
	ld.global.u32 	%r91, [%rd25];
	mad.lo.s32 	%r92, %r91, %r90, %r89;
	ld.global.u32 	%r93, [%rd20+12];
	add.s64 	%rd26, %rd25, %rd23;
	ld.global.u32 	%r94, [%rd26];
	mad.lo.s32 	%r125, %r94, %r93, %r92;
	add.s32 	%r120, %r120, 4;
$L__BB0_8:
	setp.eq.s32 	%p11, %r24, 0;
	@%p11 bra 	$L__BB0_13;
	setp.eq.s32 	%p12, %r24, 1;
	@%p12 bra 	$L__BB0_11;
	add.s32 	%r96, %r120, %r6;
	mul.wide.s32 	%rd27, %r96, 4;
	add.s64 	%rd28, %rd2, %rd27;
	ld.global.u32 	%r97, [%rd28];
	add.s32 	%r98, %r120, %r7;
	mad.lo.s32 	%r99, %r98, %r39, %r5;
	mul.wide.s32 	%rd29, %r99, 4;
	add.s64 	%rd30, %rd1, %rd29;
	ld.global.u32 	%r100, [%rd30];
	mad.lo.s32 	%r101, %r100, %r97, %r125;
	ld.global.u32 	%r102, [%rd28+4];
	mul.wide.s32 	%rd31, %r39, 4;
	add.s64 	%rd32, %rd30, %rd31;
	ld.global.u32 	%r103, [%rd32];
	mad.lo.s32 	%r125, %r103, %r102, %r101;
	add.s32 	%r120, %r120, 2;
$L__BB0_11:
	and.b32  	%r104, %r38, 1;
	setp.eq.b32 	%p13, %r104, 1;
	not.pred 	%p14, %p13;
	@%p14 bra 	$L__BB0_13;
	add.s32 	%r105, %r120, %r6;
	mul.wide.s32 	%rd33, %r105, 4;
	add.s64 	%rd34, %rd2, %rd33;
	ld.global.u32 	%r106, [%rd34];
	add.s32 	%r107, %r120, %r7;
	mad.lo.s32 	%r108, %r107, %r39, %r5;
	mul.wide.s32 	%rd35, %r108, 4;
	add.s64 	%rd36, %rd1, %rd35;
	ld.global.u32 	%r109, [%rd36];
	mad.lo.s32 	%r125, %r109, %r106, %r125;
$L__BB0_13:
	mad.lo.s32 	%r110, %r40, %r1, %r47;
	mad.lo.s32 	%r111, %r110, %r39, %r5;
	cvta.to.global.u64 	%rd37, %rd4;
	mul.wide.s32 	%rd38, %r111, 4;
	add.s64 	%rd39, %rd37, %rd38;
	st.global.u32 	[%rd39], %r125;
$L__BB0_14:
	ret;

}
	// .globl	_Z23matrixMultiplicationGPUPKiS0_Piiii
.visible .entry _Z23matrixMultiplicationGPUPKiS0_Piiii(
	.param .u64 .ptr .align 1 _Z23matrixMultiplicationGPUPKiS0_Piiii_param_0,
	.param .u64 .ptr .align 1 _Z23matrixMultiplicationGPUPKiS0_Piiii_param_1,
	.param .u64 .ptr .align 1 _Z23matrixMultiplicationGPUPKiS0_Piiii_param_2,
	.param .u32 _Z23matrixMultiplicationGPUPKiS0_Piiii_param_3,
	.param .u32 _Z23matrixMultiplicationGPUPKiS0_Piiii_param_4,
	.param .u32 _Z23matrixMultiplicationGPUPKiS0_Piiii_param_5
)
{
	.reg .pred 	%p<13>;
	.reg .b32 	%r<107>;
	.reg .b64 	%rd<53>;

	ld.param.u64 	%rd7, [_Z23matrixMultiplicationGPUPKiS0_Piiii_param_0];
	ld.param.u64 	%rd8, [_Z23matrixMultiplicationGPUPKiS0_Piiii_param_1];
	ld.param.u64 	%rd6, [_Z23matrixMultiplicationGPUPKiS0_Piiii_param_2];
	ld.param.u32 	%r32, [_Z23matrixMultiplicationGPUPKiS0_Piiii_param_3];
	ld.param.u32 	%r30, [_Z23matrixMultiplicationGPUPKiS0_Piiii_param_4];
	ld.param.u32 	%r31, [_Z23matrixMultiplicationGPUPKiS0_Piiii_param_5];
	cvta.to.global.u64 	%rd1, %rd8;
	cvta.to.global.u64 	%rd2, %rd7;
	mov.u32 	%r33, %ctaid.y;
	mov.u32 	%r34, %ntid.y;
	mov.u32 	%r35, %tid.y;
	mad.lo.s32 	%r1, %r33, %r34, %r35;
	mov.u32 	%r36, %ctaid.x;
	mov.u32 	%r37, %ntid.x;
	mov.u32 	%r38, %tid.x;
	mad.lo.s32 	%r2, %r36, %r37, %r38;
	setp.ge.s32 	%p1, %r1, %r32;
	setp.ge.s32 	%p2, %r2, %r31;
	or.pred  	%p3, %p1, %p2;
	@%p3 bra 	$L__BB1_14;
	setp.lt.s32 	%p4, %r30, 1;
	mov.b32 	%r106, 0;
	@%p4 bra 	$L__BB1_13;
	mul.lo.s32 	%r3, %r30, %r1;
	and.b32  	%r4, %r30, 7;
	setp.lt.u32 	%p5, %r30, 8;
	mov.b32 	%r101, 0;
	mov.u32 	%r106, %r101;
	@%p5 bra 	$L__BB1_5;
	and.b32  	%r101, %r30, 2147483640;
	neg.s32 	%r95, %r101;
	shl.b32 	%r7, %r31, 3;
	mul.wide.u32 	%rd9, %r3, 4;
	add.s64 	%rd10, %rd9, %rd2;
	add.s64 	%rd52, %rd10, 16;
	mov.b32 	%r106, 0;
	mul.wide.s32 	%rd13, %r31, 4;
	mov.u32 	%r94, %r2;
$L__BB1_4:
	.pragma "nounroll";
	ld.global.u32 	%r43, [%rd52+-16];
	mul.wide.s32 	%rd11, %r94, 4;
	add.s64 	%rd12, %rd1, %rd11;
	ld.global.u32 	%r44, [%rd12];
	mad.lo.s32 	%r45, %r44, %r43, %r106;
	ld.global.u32 	%r46, [%rd52+-12];
	add.s64 	%rd14, %rd12, %rd13;
	ld.global.u32 	%r47, [%rd14];
	mad.lo.s32 	%r48, %r47, %r46, %r45;
	ld.global.u32 	%r49, [%rd52+-8];
	add.s64 	%rd15, %rd14, %rd13;
	ld.global.u32 	%r50, [%rd15];
	mad.lo.s32 	%r51, %r50, %r49, %r48;
	ld.global.u32 	%r52, [%rd52+-4];
	add.s64 	%rd16, %rd15, %rd13;
	ld.global.u32 	%r53, [%rd16];
	mad.lo.s32 	%r54, %r53, %r52, %r51;
	ld.global.u32 	%r55, [%rd52];
	add.s64 	%rd17, %rd16, %rd13;
	ld.global.u32 	%r56, [%rd17];
	mad.lo.s32 	%r57, %r56, %r55, %r54;
	ld.global.u32 	%r58, [%rd52+4];
	add.s64 	%rd18, %rd17, %rd13;
	ld.global.u32 	%r59, [%rd18];
	mad.lo.s32 	%r60, %r59, %r58, %r57;
	ld.global.u32 	%r61, [%rd52+8];
	add.s64 	%rd19, %rd18, %rd13;
	ld.global.u32 	%r62, [%rd19];
	mad.lo.s32 	%r63, %r62, %r61, %r60;
	ld.global.u32 	%r64, [%rd52+12];
	add.s64 	%rd20, %rd19, %rd13;
	ld.global.u32 	%r65, [%rd20];
	mad.lo.s32 	%r106, %r65, %r64, %r63;
	add.s32 	%r95, %r95, 8;
	add.s32 	%r94, %r94, %r7;
	add.s64 	%rd52, %rd52, 32;
	setp.ne.s32 	%p6, %r95, 0;
	@%p6 bra 	$L__BB1_4;
$L__BB1_5:
	setp.eq.s32 	%p7, %r4, 0;
	@%p7 bra 	$L__BB1_13;
	and.b32  	%r17, %r30, 3;
	setp.lt.u32 	%p8, %r4, 4;
	@%p8 bra 	$L__BB1_8;
	add.s32 	%r67, %r101, %r3;
	mul.wide.u32 	%rd21, %r67, 4;
	add.s64 	%rd22, %rd2, %rd21;
	ld.global.u32 	%r68, [%rd22];
	mad.lo.s32 	%r69, %r101, %r31, %r2;
	mul.wide.s32 	%rd23, %r69, 4;
	add.s64 	%rd24, %rd1, %rd23;
	ld.global.u32 	%r70, [%rd24];
	mad.lo.s32 	%r71, %r70, %r68, %r106;
	cvt.u64.u32 	%rd25, %r3;
	cvt.u64.u32 	%rd26, %r101;
	add.s64 	%rd27, %rd26, %rd25;
	shl.b64 	%rd28, %rd27, 2;
	add.s64 	%rd29, %rd2, %rd28;
	ld.global.u32 	%r72, [%rd29+4];
	mul.wide.s32 	%rd30, %r31, 4;
	add.s64 	%rd31, %rd24, %rd30;
	ld.global.u32 	%r73, [%rd31];
	mad.lo.s32 	%r74, %r73, %r72, %r71;
	ld.global.u32 	%r75, [%rd29+8];
	add.s64 	%rd32, %rd31, %rd30;
	ld.global.u32 	%r76, [%rd32];
	mad.lo.s32 	%r77, %r76, %r75, %r74;
	ld.global.u32 	%r78, [%rd29+12];
	add.s64 	%rd33, %rd32, %rd30;
	ld.global.u32 	%r79, [%rd33];
	mad.lo.s32 	%r106, %r79, %r78, %r77;
	add.s32 	%r101, %r101, 4;
$L__BB1_8:
	setp.eq.s32 	%p9, %r17, 0;
	@%p9 bra 	$L__BB1_13;
	setp.eq.s32 	%p10, %r17, 1;
	@%p10 bra 	$L__BB1_11;
	add.s32 	%r81, %r101, %r3;
	mul.wide.u32 	%rd34, %r81, 4;
	add.s64 	%rd35, %rd2, %rd34;
	ld.global.u32 	%r82, [%rd35];
	mad.lo.s32 	%r83, %r101, %r31, %r2;
	mul.wide.s32 	%rd36, %r83, 4;
	add.s64 	%rd37, %rd1, %rd36;
	ld.global.u32 	%r84, [%rd37];
	mad.lo.s32 	%r85, %r84, %r82, %r106;
	cvt.u64.u32 	%rd38, %r3;
	cvt.u64.u32 	%rd39, %r101;
	add.s64 	%rd40, %rd39, %rd38;
	shl.b64 	%rd41, %rd40, 2;
	add.s64 	%rd42, %rd2, %rd41;
	ld.global.u32 	%r86, [%rd42+4];
	mul.wide.s32 	%rd43, %r31, 4;
	add.s64 	%rd44, %rd37, %rd43;
	ld.global.u32 	%r87, [%rd44];
	mad.lo.s32 	%r106, %r87, %r86, %r85;
	add.s32 	%r101, %r101, 2;
$L__BB1_11:
	and.b32  	%r88, %r30, 1;
	setp.eq.b32 	%p11, %r88, 1;
	not.pred 	%p12, %p11;
	@%p12 bra 	$L__BB1_13;
	add.s32 	%r89, %r101, %r3;
	mul.wide.u32 	%rd45, %r89, 4;
	add.s64 	%rd46, %rd2, %rd45;
	ld.global.u32 	%r90, [%rd46];
	mad.lo.s32 	%r91, %r101, %r31, %r2;
	mul.wide.s32 	%rd47, %r91, 4;
	add.s64 	%rd48, %rd1, %rd47;
	ld.global.u32 	%r92, [%rd48];
	mad.lo.s32 	%r106, %r92, %r90, %r106;
$L__BB1_13:
	mad.lo.s32 	%r93, %r31, %r1, %r2;
	cvta.to.global.u64 	%rd49, %rd6;
	mul.wide.s32 	%rd50, %r93, 4;
	add.s64 	%rd51, %rd49, %rd50;
	st.global.u32 	[%rd51], %r106;
$L__BB1_14:
	ret;

}


// ===== COMPILED SASS (sm_100) =====

	.target	sm_100

	.elftype	@"ET_EXEC"


//--------------------- .note.nv.tkinfo           --------------------------
	.section	.note.nv.tkinfo,"",@"SHT_NOTE"
	.sectionflags	@"SHF_NOTE_NV_TKINFO"
	.tkinfo
        /*0018*/ 	.word	0x00000002
        /*0030*/ 	.string	""
        /*0030*/ 	.string	"ptxas"
        /*0030*/ 	.string	"Cuda compilation tools, release 13.0, V13.0.88"
        /*0030*/ 	.string	"Build cuda_13.0.r13.0/compiler.36424714_0"
        /*0030*/ 	.string	"-arch sm_100 -m 64 "



//--------------------- .note.nv.cuinfo           --------------------------
	.section	.note.nv.cuinfo,"",@"SHT_NOTE"
	.sectionflags	@"SHF_NOTE_NV_CUINFO"
        /*0018*/ 	.short	0x0002
        /*001a*/ 	.short	0x0064
        /*001c*/ 	.short	0x0082
	.zero		2


//--------------------- .nv.info                  --------------------------
	.section	.nv.info,"",@"SHT_CUDA_INFO"
	.align	4


	//----- nvinfo : EIATTR_REGCOUNT
	.align		4
        /*0000*/ 	.byte	0x04, 0x2f
        /*0002*/ 	.short	(.L_1 - .L_0)
	.align		4
.L_0:
        /*0004*/ 	.word	index@(_Z28temp_matrixMultiplicationGPUPKiS0_Piiiii)
        /*0008*/ 	.word	0x00000020


	//----- nvinfo : EIATTR_FRAME_SIZE
	.align		4
.L_1:
        /*000c*/ 	.byte	0x04, 0x11
        /*000e*/ 	.short	(.L_3 - .L_2)
	.align		4
.L_2:
        /*0010*/ 	.word	index@(_Z28temp_matrixMultiplicationGPUPKiS0_Piiiii)
        /*0014*/ 	.word	0x00000000


	//----- nvinfo : EIATTR_REGCOUNT
	.align		4
.L_3:
        /*0018*/ 	.byte	0x04, 0x2f
        /*001a*/ 	.short	(.L_5 - .L_4)
	.align		4
.L_4:
        /*001c*/ 	.word	index@(_Z23matrixMultiplicationGPUPKiS0_Piiii)
        /*0020*/ 	.word	0x00000020


	//----- nvinfo : EIATTR_FRAME_SIZE
	.align		4
.L_5:
        /*0024*/ 	.byte	0x04, 0x11
        /*0026*/ 	.short	(.L_7 - .L_6)
	.align		4
.L_6:
        /*0028*/ 	.word	index@(_Z23matrixMultiplicationGPUPKiS0_Piiii)
        /*002c*/ 	.word	0x00000000


	//----- nvinfo : EIATTR_MIN_STACK_SIZE
	.align		4
.L_7:
        /*0030*/ 	.byte	0x04, 0x12
        /*0032*/ 	.short	(.L_9 - .L_8)
	.align		4
.L_8:
        /*0034*/ 	.word	index@(_Z23matrixMultiplicationGPUPKiS0_Piiii)
        /*0038*/ 	.word	0x00000000


	//----- nvinfo : EIATTR_MIN_STACK_SIZE
	.align		4
.L_9:
        /*003c*/ 	.byte	0x04, 0x12
        /*003e*/ 	.short	(.L_11 - .L_10)
	.align		4
.L_10:
        /*0040*/ 	.word	index@(_Z28temp_matrixMultiplicationGPUPKiS0_Piiiii)
        /*0044*/ 	.word	0x00000000
.L_11:


//--------------------- .nv.compat                --------------------------
	.section	.nv.compat,"",@"SHT_CUDA_COMPAT_INFO"
	.align	4
        /*0000*/ 	.byte	0x02, 0x09, 0x00, 0x00, 0x02, 0x02, 0x01, 0x00, 0x02, 0x05, 0x05, 0x00, 0x03, 0x07, 0x01, 0x01
        /*0010*/ 	.byte	0x02, 0x03, 0x00, 0x00, 0x02, 0x06, 0x01, 0x00, 0x04, 0x0b, 0x08, 0x00, 0x09, 0x00, 0x00, 0x00
        /*0020*/ 	.byte	0x00, 0x00, 0x00, 0x00


//--------------------- .nv.info._Z23matrixMultiplicationGPUPKiS0_Piiii --------------------------
	.section	.nv.info._Z23matrixMultiplicationGPUPKiS0_Piiii,"",@"SHT_CUDA_INFO"
	.sectionflags	@""
	.align	4


	//----- nvinfo : EIATTR_CUDA_API_VERSION
	.align		4
        /*0000*/ 	.byte	0x04, 0x37
        /*0002*/ 	.short	(.L_13 - .L_12)
.L_12:
        /*0004*/ 	.word	0x00000082


	//----- nvinfo : EIATTR_KPARAM_INFO
	.align		4
.L_13:
        /*0008*/ 	.byte	0x04, 0x17
        /*000a*/ 	.short	(.L_15 - .L_14)
.L_14:
        /*000c*/ 	.word	0x00000000
        /*0010*/ 	.short	0x0005
        /*0012*/ 	.short	0x0020
        /*0014*/ 	.byte	0x00, 0xf0, 0x11, 0x00


	//----- nvinfo : EIATTR_KPARAM_INFO
	.align		4
.L_15:
        /*0018*/ 	.byte	0x04, 0x17
        /*001a*/ 	.short	(.L_17 - .L_16)
.L_16:
        /*001c*/ 	.word	0x00000000
        /*0020*/ 	.short	0x0004
        /*0022*/ 	.short	0x001c
        /*0024*/ 	.byte	0x00, 0xf0, 0x11, 0x00


	//----- nvinfo : EIATTR_KPARAM_INFO
	.align		4
.L_17:
        /*0028*/ 	.byte	0x04, 0x17
        /*002a*/ 	.short	(.L_19 - .L_18)
.L_18:
        /*002c*/ 	.word	0x00000000
        /*0030*/ 	.short	0x0003
        /*0032*/ 	.short	0x0018
        /*0034*/ 	.byte	0x00, 0xf0, 0x11, 0x00


	//----- nvinfo : EIATTR_KPARAM_INFO
	.align		4
.L_19:
        /*0038*/ 	.byte	0x04, 0x17
        /*003a*/ 	.short	(.L_21 - .L_20)
.L_20:
        /*003c*/ 	.word	0x00000000
        /*0040*/ 	.short	0x0002
        /*0042*/ 	.short	0x0010
        /*0044*/ 	.byte	0x00, 0xf5, 0x21, 0x00


	//----- nvinfo : EIATTR_KPARAM_INFO
	.align		4
.L_21:
        /*0048*/ 	.byte	0x04, 0x17
        /*004a*/ 	.short	(.L_23 - .L_22)
.L_22:
        /*004c*/ 	.word	0x00000000
        /*0050*/ 	.short	0x0001
        /*0052*/ 	.short	0x0008
        /*0054*/ 	.byte	0x00, 0xf5, 0x21, 0x00


	//----- nvinfo : EIATTR_KPARAM_INFO
	.align		4
.L_23:
        /*0058*/ 	.byte	0x04, 0x17
        /*005a*/ 	.short	(.L_25 - .L_24)
.L_24:
        /*005c*/ 	.word	0x00000000
        /*0060*/ 	.short	0x0000
        /*0062*/ 	.short	0x0000
        /*0064*/ 	.byte	0x00, 0xf5, 0x21, 0x00


	//----- nvinfo : EIATTR_SPARSE_MMA_MASK
	.align		4
.L_25:
        /*0068*/ 	.byte	0x03, 0x50
        /*006a*/ 	.short	0x0000


	//----- nvinfo : EIATTR_MAXREG_COUNT
	.align		4
        /*006c*/ 	.byte	0x03, 0x1b
        /*006e*/ 	.short	0x00ff


	//----- nvinfo : EIATTR_MERCURY_ISA_VERSION
	.align		4
        /*0070*/ 	.byte	0x03, 0x5f
        /*0072*/ 	.short	0x0101


	//----- nvinfo : EIATTR_VRC_CTA_INIT_COUNT
	.align		4
        /*0074*/ 	.byte	0x02, 0x4a
	.zero		1
	.zero		1


	//----- nvinfo : EIATTR_EXIT_INSTR_OFFSETS
	.align		4
        /*0078*/ 	.byte	0x04, 0x1c
        /*007a*/ 	.short	(.L_27 - .L_26)


	//   ....[0]....
.L_26:
        /*007c*/ 	.word	0x000000d0


	//   ....[1]....
        /*0080*/ 	.word	0x000008e0


	//----- nvinfo : EIATTR_CBANK_PARAM_SIZE
	.align		4
.L_27:
        /*0084*/ 	.byte	0x03, 0x19
        /*0086*/ 	.short	0x0024


	//----- nvinfo : EIATTR_PARAM_CBANK
	.align		4
        /*0088*/ 	.byte	0x04, 0x0a
        /*008a*/ 	.short	(.L_29 - .L_28)
	.align		4
.L_28:
        /*008c*/ 	.word	index@(.nv.constant0._Z23matrixMultiplicationGPUPKiS0_Piiii)
        /*0090*/ 	.short	0x0380
        /*0092*/ 	.short	0x0024


	//----- nvinfo : EIATTR_SW_WAR
	.align		4
.L_29:
        /*0094*/ 	.byte	0x04, 0x36
        /*0096*/ 	.short	(.L_31 - .L_30)
.L_30:
        /*0098*/ 	.word	0x00000008
.L_31:


//--------------------- .nv.info._Z28temp_matrixMultiplicationGPUPKiS0_Piiiii --------------------------
	.section	.nv.info._Z28temp_matrixMultiplicationGPUPKiS0_Piiiii,"",@"SHT_CUDA_INFO"
	.sectionflags	@""
	.align	4


	//----- nvinfo : EIATTR_CUDA_API_VERSION
	.align		4
        /*0000*/ 	.byte	0x04, 0x37
        /*0002*/ 	.short	(.L_33 - .L_32)
.L_32:
        /*0004*/ 	.word	0x00000082


	//----- nvinfo : EIATTR_KPARAM_INFO
	.align		4
.L_33:
        /*0008*/ 	.byte	0x04, 0x17
        /*000a*/ 	.short	(.L_35 - .L_34)
.L_34:
        /*000c*/ 	.word	0x00000000
        /*0010*/ 	.short	0x0006
        /*0012*/ 	.short	0x0024
        /*0014*/ 	.byte	0x00, 0xf0, 0x11, 0x00


	//----- nvinfo : EIATTR_KPARAM_INFO
	.align		4
.L_35:
        /*0018*/ 	.byte	0x04, 0x17
        /*001a*/ 	.short	(.L_37 - .L_36)
.L_36:
        /*001c*/ 	.word	0x00000000
        /*0020*/ 	.short	0x0005
        /*0022*/ 	.short	0x0020
        /*0024*/ 	.byte	0x00, 0xf0, 0x11, 0x00


	//----- nvinfo : EIATTR_KPARAM_INFO
	.align		4
.L_37:
        /*0028*/ 	.byte	0x04, 0x17
        /*002a*/ 	.short	(.L_39 - .L_38)
.L_38:
        /*002c*/ 	.word	0x00000000
        /*0030*/ 	.short	0x0004
        /*0032*/ 	.short	0x001c
        /*0034*/ 	.byte	0x00, 0xf0, 0x11, 0x00


	//----- nvinfo : EIATTR_KPARAM_INFO
	.align		4
.L_39:
        /*0038*/ 	.byte	0x04, 0x17
        /*003a*/ 	.short	(.L_41 - .L_40)
.L_40:
        /*003c*/ 	.word	0x00000000
        /*0040*/ 	.short	0x0003
        /*0042*/ 	.short	0x0018
        /*0044*/ 	.byte	0x00, 0xf0, 0x11, 0x00


	//----- nvinfo : EIATTR_KPARAM_INFO
	.align		4
.L_41:
        /*0048*/ 	.byte	0x04, 0x17
        /*004a*/ 	.short	(.L_43 - .L_42)
.L_42:
        /*004c*/ 	.word	0x00000000
        /*0050*/ 	.short	0x0002
        /*0052*/ 	.short	0x0010
        /*0054*/ 	.byte	0x00, 0xf5, 0x21, 0x00


	//----- nvinfo : EIATTR_KPARAM_INFO
	.align		4
.L_43:
        /*0058*/ 	.byte	0x04, 0x17
        /*005a*/ 	.short	(.L_45 - .L_44)
.L_44:
        /*005c*/ 	.word	0x00000000
        /*0060*/ 	.short	0x0001
        /*0062*/ 	.short	0x0008
        /*0064*/ 	.byte	0x00, 0xf5, 0x21, 0x00


	//----- nvinfo : EIATTR_KPARAM_INFO
	.align		4
.L_45:
        /*0068*/ 	.byte	0x04, 0x17
        /*006a*/ 	.short	(.L_47 - .L_46)
.L_46:
        /*006c*/ 	.word	0x00000000
        /*0070*/ 	.short	0x0000
        /*0072*/ 	.short	0x0000
        /*0074*/ 	.byte	0x00, 0xf5, 0x21, 0x00


	//----- nvinfo : EIATTR_SPARSE_MMA_MASK
	.align		4
.L_47:
        /*0078*/ 	.byte	0x03, 0x50
        /*007a*/ 	.short	0x0000


	//----- nvinfo : EIATTR_MAXREG_COUNT
	.align		4
        /*007c*/ 	.byte	0x03, 0x1b
        /*007e*/ 	.short	0x00ff


	//----- nvinfo : EIATTR_MERCURY_ISA_VERSION
	.align		4
        /*0080*/ 	.byte	0x03, 0x5f
        /*0082*/ 	.short	0x0101


	//----- nvinfo : EIATTR_VRC_CTA_INIT_COUNT
	.align		4
        /*0084*/ 	.byte	0x02, 0x4a
	.zero		1
	.zero		1


	//----- nvinfo : EIATTR_EXIT_INSTR_OFFSETS
	.align		4
        /*0088*/ 	.byte	0x04, 0x1c
        /*008a*/ 	.short	(.L_49 - .L_48)


	//   ....[0]....
.L_48:
        /*008c*/ 	.word	0x00000130


	//   ....[1]....
        /*0090*/ 	.word	0x00000920


	//----- nvinfo : EIATTR_CBANK_PARAM_SIZE
	.align		4
.L_49:
        /*0094*/ 	.byte	0x03, 0x19
        /*0096*/ 	.short	0x0028


	//----- nvinfo : EIATTR_PARAM_CBANK
	.align		4
        /*0098*/ 	.byte	0x04, 0x0a
        /*009a*/ 	.short	(.L_51 - .L_50)
	.align		4
.L_50:
        /*009c*/ 	.word	index@(.nv.constant0._Z28temp_matrixMultiplicationGPUPKiS0_Piiiii)
        /*00a0*/ 	.short	0x0380
        /*00a2*/ 	.short	0x0028


	//----- nvinfo : EIATTR_SW_WAR
	.align		4
.L_51:
        /*00a4*/ 	.byte	0x04, 0x36
        /*00a6*/ 	.short	(.L_53 - .L_52)
.L_52:
        /*00a8*/ 	.word	0x00000008
.L_53:


//--------------------- .nv.callgraph             --------------------------
	.section	.nv.callgraph,"",@"SHT_CUDA_CALLGRAPH"
	.align	4
	.sectionentsize	8
	.align		4
        /*0000*/ 	.word	0x00000000
	.align		4
        /*0004*/ 	.word	0xffffffff
	.align		4
        /*0008*/ 	.word	0x00000000
	.align		4
        /*000c*/ 	.word	0xfffffffe
	.align		4
        /*0010*/ 	.word	0x00000000
	.align		4
        /*0014*/ 	.word	0xfffffffd
	.align		4
        /*0018*/ 	.word	0x00000000
	.align		4
        /*001c*/ 	.word	0xfffffffc


//--------------------- .text._Z23matrixMultiplicationGPUPKiS0_Piiii --------------------------
	.section	.text._Z23matrixMultiplicationGPUPKiS0_Piiii,"ax",@progbits
	.align	128
        .global         _Z23matrixMultiplicationGPUPKiS0_Piiii
        .type           _Z23matrixMultiplicationGPUPKiS0_Piiii,@function
        .size           _Z23matrixMultiplicationGPUPKiS0_Piiii,(.L_x_10 - _Z23matrixMultiplicationGPUPKiS0_Piiii)
        .other          _Z23matrixMultiplicationGPUPKiS0_Piiii,@"STO_CUDA_ENTRY STV_DEFAULT"
_Z23matrixMultiplicationGPUPKiS0_Piiii:
.text._Z23matrixMultiplicationGPUPKiS0_Piiii:
[----:B------:R-:W-:Y:S01]  /*0000*/  LDC R1, c[0x0][0x37c] ;  /* 0x0000df00ff017b82 */ /* 0x000fe20000000800 */
[----:B------:R-:W0:Y:S07]  /*0010*/  S2R R5, SR_TID.X ;  /* 0x0000000000057919 */ /* 0x000e2e0000002100 */
[----:B------:R-:W1:Y:S01]  /*0020*/  LDC R16, c[0x0][0x364] ;  /* 0x0000d900ff107b82 */ /* 0x000e620000000800 */
[----:B------:R-:W2:Y:S01]  /*0030*/  LDCU UR6, c[0x0][0x398] ;  /* 0x00007300ff0677ac */ /* 0x000ea20008000800 */
[----:B------:R-:W1:Y:S06]  /*0040*/  S2R R3, SR_TID.Y ;  /* 0x0000000000037919 */ /* 0x000e6c0000002200 */
[----:B------:R-:W0:Y:S08]  /*0050*/  S2UR UR5, SR_CTAID.X ;  /* 0x00000000000579c3 */ /* 0x000e300000002500 */
[----:B------:R-:W0:Y:S08]  /*0060*/  LDC R0, c[0x0][0x360] ;  /* 0x0000d800ff007b82 */ /* 0x000e300000000800 */
[----:B------:R-:W1:Y:S08]  /*0070*/  S2UR UR4, SR_CTAID.Y ;  /* 0x00000000000479c3 */ /* 0x000e700000002600 */
[----:B------:R-:W3:Y:S01]  /*0080*/  LDC R17, c[0x0][0x3a0] ;  /* 0x0000e800ff117b82 */ /* 0x000ee20000000800 */
[----:B0-----:R-:W-:-:S02]  /*0090*/  IMAD R0, R0, UR5, R5 ;  /* 0x0000000500007c24 */ /* 0x001fc4000f8e0205 */
[----:B-1----:R-:W-:-:S03]  /*00a0*/  IMAD R16, R16, UR4, R3 ;  /* 0x0000000410107c24 */ /* 0x002fc6000f8e0203 */
[----:B---3--:R-:W-:-:S04]  /*00b0*/  ISETP.GE.AND P0, PT, R0, R17, PT ;  /* 0x000000110000720c */ /* 0x008fc80003f06270 */
[----:B--2---:R-:W-:-:S13]  /*00c0*/  ISETP.GE.OR P0, PT, R16, UR6, P0 ;  /* 0x0000000610007c0c */ /* 0x004fda0008706670 */
[----:B------:R-:W-:Y:S05]  /*00d0*/  @P0 EXIT ;  /* 0x000000000000094d */ /* 0x000fea0003800000 */
[----:B------:R-:W0:Y:S01]  /*00e0*/  LDC R19, c[0x0][0x39c] ;  /* 0x0000e700ff137b82 */ /* 0x000e220000000800 */
[----:B------:R-:W1:Y:S01]  /*00f0*/  LDCU.64 UR4, c[0x0][0x358] ;  /* 0x00006b00ff0477ac */ /* 0x000e620008000a00 */
[----:B------:R-:W-:Y:S01]  /*0100*/  HFMA2 R24, -RZ, RZ, 0, 0 ;  /* 0x00000000ff187431 */ /* 0x000fe200000001ff */
[----:B0-----:R-:W-:-:S13]  /*0110*/  ISETP.GE.AND P0, PT, R19, 0x1, PT ;  /* 0x000000011300780c */ /* 0x001fda0003f06270 */
[----:B-1----:R-:W-:Y:S05]  /*0120*/  @!P0 BRA `(.L_x_0) ;  /* 0x0000000400dc8947 */ /* 0x002fea0003800000 */
[C---:B------:R-:W-:Y:S01]  /*0130*/  ISETP.GE.U32.AND P1, PT, R19.reuse, 0x8, PT ;  /* 0x000000081300780c */ /* 0x040fe20003f26070 */
[----:B------:R-:W-:Y:S01]  /*0140*/  IMAD R20, R16, R19, RZ ;  /* 0x0000001310147224 */ /* 0x000fe200078e02ff */
[----:B------:R-:W-:Y:S02]  /*0150*/  LOP3.LUT R27, R19, 0x7, RZ, 0xc0, !PT ;  /* 0x00000007131b7812 */ /* 0x000fe400078ec0ff */
[----:B------:R-:W-:Y:S02]  /*0160*/  MOV R21, RZ ;  /* 0x000000ff00157202 */ /* 0x000fe40000000f00 */
[----:B------:R-:W-:Y:S02]  /*0170*/  ISETP.NE.AND P0, PT, R27, RZ, PT ;  /* 0x000000ff1b00720c */ /* 0x000fe40003f05270 */
[----:B------:R-:W-:-:S05]  /*0180*/  MOV R24, RZ ;  /* 0x000000ff00187202 */ /* 0x000fca0000000f00 */
[----:B------:R-:W-:Y:S06]  /*0190*/  @!P1 BRA `(.L_x_1) ;  /* 0x0000000000c09947 */ /* 0x000fec0003800000 */
[----:B------:R-:W0:Y:S01]  /*01a0*/  LDC.64 R2, c[0x0][0x380] ;  /* 0x0000e000ff027b82 */ /* 0x000e220000000a00 */
[----:B------:R-:W-:Y:S02]  /*01b0*/  LOP3.LUT R21, R19, 0x7ffffff8, RZ, 0xc0, !PT ;  /* 0x7ffffff813157812 */ /* 0x000fe400078ec0ff */
[----:B------:R-:W-:Y:S02]  /*01c0*/  MOV R24, RZ ;  /* 0x000000ff00187202 */ /* 0x000fe40000000f00 */
[----:B------:R-:W-:Y:S02]  /*01d0*/  MOV R18, R0 ;  /* 0x0000000000127202 */ /* 0x000fe40000000f00 */
[----:B------:R-:W-:Y:S01]  /*01e0*/  IADD3 R22, PT, PT, -R21, RZ, RZ ;  /* 0x000000ff15167210 */ /* 0x000fe20007ffe1ff */
[----:B0-----:R-:W-:-:S03]  /*01f0*/  IMAD.WIDE.U32 R2, R20, 0x4, R2 ;  /* 0x0000000414027825 */ /* 0x001fc600078e0002 */
[----:B------:R-:W-:-:S04]  /*0200*/  IADD3 R4, P1, PT, R2, 0x10, RZ ;  /* 0x0000001002047810 */ /* 0x000fc80007f3e0ff */
[----:B------:R-:W-:-:S09]  /*0210*/  IADD3.X R3, PT, PT, RZ, R3, RZ, P1, !PT ;  /* 0x00000003ff037210 */ /* 0x000fd20000ffe4ff */
.L_x_2:
[----:B------:R-:W0:Y:S01]  /*0220*/  LDC.64 R14, c[0x0][0x388] ;  /* 0x0000e200ff0e7b82 */ /* 0x000e220000000a00 */
[----:B------:R-:W-:-:S05]  /*0230*/  MOV R2, R4 ;  /* 0x0000000400027202 */ /* 0x000fca0000000f00 */
[----:B------:R-:W2:Y:S04]  /*0240*/  LDG.E R25, desc[UR4][R2.64+-0x10] ;  /* 0xfffff00402197981 */ /* 0x000ea8000c1e1900 */
[----:B------:R-:W3:Y:S04]  /*0250*/  LDG.E R23, desc[UR4][R2.64+-0xc] ;  /* 0xfffff40402177981 */ /* 0x000ee8000c1e1900 */
[----:B------:R-:W4:Y:S04]  /*0260*/  LDG.E R29, desc[UR4][R2.64+-0x8] ;  /* 0xfffff804021d7981 */ /* 0x000f28000c1e1900 */
[----:B------:R-:W5:Y:S01]  /*0270*/  LDG.E R28, desc[UR4][R2.64+-0x4] ;  /* 0xfffffc04021c7981 */ /* 0x000f62000c1e1900 */
[----:B0-----:R-:W-:-:S05]  /*0280*/  IMAD.WIDE R14, R18, 0x4, R14 ;  /* 0x00000004120e7825 */ /* 0x001fca00078e020e */
[----:B------:R0:W2:Y:S01]  /*0290*/  LDG.E R26, desc[UR4][R14.64] ;  /* 0x000000040e1a7981 */ /* 0x0000a2000c1e1900 */
[----:B------:R-:W-:-:S04]  /*02a0*/  IMAD.WIDE R12, R17, 0x4, R14 ;  /* 0x00000004110c7825 */ /* 0x000fc800078e020e */
[C---:B------:R-:W-:Y:S02]  /*02b0*/  IMAD.WIDE R4, R17.reuse, 0x4, R12 ;  /* 0x0000000411047825 */ /* 0x040fe400078e020c */
[----:B------:R-:W3:Y:S02]  /*02c0*/  LDG.E R12, desc[UR4][R12.64] ;  /* 0x000000040c0c7981 */ /* 0x000ee4000c1e1900 */
[C---:B------:R-:W-:Y:S02]  /*02d0*/  IMAD.WIDE R8, R17.reuse, 0x4, R4 ;  /* 0x0000000411087825 */ /* 0x040fe400078e0204 */
[----:B------:R-:W4:Y:S02]  /*02e0*/  LDG.E R4, desc[UR4][R4.64] ;  /* 0x0000000404047981 */ /* 0x000f24000c1e1900 */
[C---:B------:R-:W-:Y:S02]  /*02f0*/  IMAD.WIDE R6, R17.reuse, 0x4, R8 ;  /* 0x0000000411067825 */ /* 0x040fe400078e0208 */
[----:B------:R-:W5:Y:S02]  /*0300*/  LDG.E R8, desc[UR4][R8.64] ;  /* 0x0000000408087981 */ /* 0x000f64000c1e1900 */
[----:B------:R-:W-:-:S02]  /*0310*/  IMAD.WIDE R10, R17, 0x4, R6 ;  /* 0x00000004110a7825 */ /* 0x000fc400078e0206 */
[----:B------:R-:W5:Y:S04]  /*0320*/  LDG.E R5, desc[UR4][R2.64] ;  /* 0x0000000402057981 */ /* 0x000f68000c1e1900 */
[----:B------:R-:W5:Y:S01]  /*0330*/  LDG.E R6, desc[UR4][R6.64] ;  /* 0x0000000406067981 */ /* 0x000f62000c1e1900 */
[----:B0-----:R-:W-:-:S03]  /*0340*/  IMAD.WIDE R14, R17, 0x4, R10 ;  /* 0x00000004110e7825 */ /* 0x001fc600078e020a */
[----:B------:R-:W5:Y:S04]  /*0350*/  LDG.E R10, desc[UR4][R10.64] ;  /* 0x000000040a0a7981 */ /* 0x000f68000c1e1900 */
[----:B------:R-:W5:Y:S04]  /*0360*/  LDG.E R13, desc[UR4][R14.64] ;  /* 0x000000040e0d7981 */ /* 0x000f68000c1e1900 */
[----:B------:R-:W5:Y:S04]  /*0370*/  LDG.E R7, desc[UR4][R2.64+0x4] ;  /* 0x0000040402077981 */ /* 0x000f68000c1e1900 */
[----:B------:R-:W5:Y:S01]  /*0380*/  LDG.E R9, desc[UR4][R2.64+0xc] ;  /* 0x00000c0402097981 */ /* 0x000f62000c1e1900 */
[----:B--2---:R-:W-:-:S02]  /*0390*/  IMAD R26, R25, R26, R24 ;  /* 0x0000001a191a7224 */ /* 0x004fc400078e0218 */
[----:B------:R-:W-:Y:S02]  /*03a0*/  IMAD.WIDE R24, R17, 0x4, R14 ;  /* 0x0000000411187825 */ /* 0x000fe400078e020e */
[----:B------:R0:W2:Y:S04]  /*03b0*/  LDG.E R14, desc[UR4][R2.64+0x8] ;  /* 0x00000804020e7981 */ /* 0x0000a8000c1e1900 */
[----:B------:R-:W2:Y:S01]  /*03c0*/  LDG.E R24, desc[UR4][R24.64] ;  /* 0x0000000418187981 */ /* 0x000ea2000c1e1900 */
[----:B---3--:R-:W-:Y:S01]  /*03d0*/  IMAD R12, R23, R12, R26 ;  /* 0x0000000c170c7224 */ /* 0x008fe200078e021a */
[----:B------:R-:W-:-:S03]  /*03e0*/  IADD3 R22, PT, PT, R22, 0x8, RZ ;  /* 0x0000000816167810 */ /* 0x000fc60007ffe0ff */
[----:B----4-:R-:W-:Y:S01]  /*03f0*/  IMAD R29, R29, R4, R12 ;  /* 0x000000041d1d7224 */ /* 0x010fe200078e020c */
[----:B------:R-:W-:-:S03]  /*0400*/  ISETP.NE.AND P1, PT, R22, RZ, PT ;  /* 0x000000ff1600720c */ /* 0x000fc60003f25270 */
[----:B-----5:R-:W-:Y:S01]  /*0410*/  IMAD R8, R28, R8, R29 ;  /* 0x000000081c087224 */ /* 0x020fe200078e021d */
[----:B------:R-:W-:-:S03]  /*0420*/  IADD3 R4, P2, PT, R2, 0x20, RZ ;  /* 0x0000002002047810 */ /* 0x000fc60007f5e0ff */
[----:B------:R-:W-:Y:S01]  /*0430*/  IMAD R5, R5, R6, R8 ;  /* 0x0000000605057224 */ /* 0x000fe200078e0208 */
[----:B0-----:R-:W-:Y:S02]  /*0440*/  IADD3.X R3, PT, PT, RZ, R3, RZ, P2, !PT ;  /* 0x00000003ff037210 */ /* 0x001fe400017fe4ff */
[----:B------:R-:W-:Y:S01]  /*0450*/  LEA R18, R17, R18, 0x3 ;  /* 0x0000001211127211 */ /* 0x000fe200078e18ff */
[----:B------:R-:W-:-:S04]  /*0460*/  IMAD R5, R7, R10, R5 ;  /* 0x0000000a07057224 */ /* 0x000fc800078e0205 */
[----:B--2---:R-:W-:-:S04]  /*0470*/  IMAD R5, R14, R13, R5 ;  /* 0x0000000d0e057224 */ /* 0x004fc800078e0205 */
[----:B------:R-:W-:Y:S01]  /*0480*/  IMAD R24, R9, R24, R5 ;  /* 0x0000001809187224 */ /* 0x000fe200078e0205 */
[----:B------:R-:W-:Y:S06]  /*0490*/  @P1 BRA `(.L_x_2) ;  /* 0xfffffffc00601947 */ /* 0x000fec000383ffff */
.L_x_1:
[----:B------:R-:W-:Y:S05]  /*04a0*/  @!P0 BRA `(.L_x_0) ;  /* 0x0000000000fc8947 */ /* 0x000fea0003800000 */
[----:B------:R-:W-:Y:S02]  /*04b0*/  ISETP.GE.U32.AND P1, PT, R27, 0x4, PT ;  /* 0x000000041b00780c */ /* 0x000fe40003f26070 */
[----:B------:R-:W-:-:S04]  /*04c0*/  LOP3.LUT R14, R19, 0x3, RZ, 0xc0, !PT ;  /* 0x00000003130e7812 */ /* 0x000fc800078ec0ff */
[----:B------:R-:W-:-:S07]  /*04d0*/  ISETP.NE.AND P0, PT, R14, RZ, PT ;  /* 0x000000ff0e00720c */ /* 0x000fce0003f05270 */
[----:B------:R-:W-:Y:S06]  /*04e0*/  @!P1 BRA `(.L_x_3) ;  /* 0x00000000006c9947 */ /* 0x000fec0003800000 */
[----:B------:R-:W0:Y:S01]  /*04f0*/  LDC.64 R4, c[0x0][0x388] ;  /* 0x0000e200ff047b82 */ /* 0x000e220000000a00 */
[----:B------:R-:W1:Y:S01]  /*0500*/  LDCU.64 UR6, c[0x0][0x380] ;  /* 0x00007000ff0677ac */ /* 0x000e620008000a00 */
[----:B------:R-:W-:Y:S01]  /*0510*/  IMAD R7, R21, R17, R0 ;  /* 0x0000001115077224 */ /* 0x000fe200078e0200 */
[CC--:B------:R-:W-:Y:S02]  /*0520*/  IADD3 R3, PT, PT, R20.reuse, R21.reuse, RZ ;  /* 0x0000001514037210 */ /* 0x0c0fe40007ffe0ff */
[----:B------:R-:W-:-:S03]  /*0530*/  IADD3 R8, P1, PT, R20, R21, RZ ;  /* 0x0000001514087210 */ /* 0x000fc60007f3e0ff */
[----:B------:R-:W2:Y:S01]  /*0540*/  LDC.64 R12, c[0x0][0x380] ;  /* 0x0000e000ff0c7b82 */ /* 0x000ea20000000a00 */
[----:B0-----:R-:W-:-:S04]  /*0550*/  IMAD.WIDE R4, R7, 0x4, R4 ;  /* 0x0000000407047825 */ /* 0x001fc800078e0204 */
[----:B------:R-:W-:Y:S02]  /*0560*/  IMAD.WIDE R6, R17, 0x4, R4 ;  /* 0x0000000411067825 */ /* 0x000fe400078e0204 */
[----:B------:R-:W3:Y:S02]  /*0570*/  LDG.E R4, desc[UR4][R4.64] ;  /* 0x0000000404047981 */ /* 0x000ee4000c1e1900 */
[----:B--2---:R-:W-:Y:S01]  /*0580*/  IMAD.WIDE.U32 R12, R3, 0x4, R12 ;  /* 0x00000004030c7825 */ /* 0x004fe200078e000c */
[----:B------:R-:W-:Y:S02]  /*0590*/  IADD3.X R3, PT, PT, RZ, RZ, RZ, P1, !PT ;  /* 0x000000ffff037210 */ /* 0x000fe40000ffe4ff */
[----:B-1----:R-:W-:-:S03]  /*05a0*/  LEA R2, P1, R8, UR6, 0x2 ;  /* 0x0000000608027c11 */ /* 0x002fc6000f8210ff */
[----:B------:R-:W3:Y:S01]  /*05b0*/  LDG.E R13, desc[UR4][R12.64] ;  /* 0x000000040c0d7981 */ /* 0x000ee2000c1e1900 */
[----:B------:R-:W-:Y:S01]  /*05c0*/  LEA.HI.X R3, R8, UR7, R3, 0x2, P1 ;  /* 0x0000000708037c11 */ /* 0x000fe200088f1403 */
[C---:B------:R-:W-:Y:S02]  /*05d0*/  IMAD.WIDE R8, R17.reuse, 0x4, R6 ;  /* 0x0000000411087825 */ /* 0x040fe400078e0206 */
[----:B------:R-:W2:Y:S04]  /*05e0*/  LDG.E R6, desc[UR4][R6.64] ;  /* 0x0000000406067981 */ /* 0x000ea8000c1e1900 */
[----:B------:R-:W2:Y:S01]  /*05f0*/  LDG.E R15, desc[UR4][R2.64+0x4] ;  /* 0x00000404020f7981 */ /* 0x000ea2000c1e1900 */
[----:B------:R-:W-:-:S03]  /*0600*/  IMAD.WIDE R10, R17, 0x4, R8 ;  /* 0x00000004110a7825 */ /* 0x000fc600078e0208 */
[----:B------:R-:W4:Y:S04]  /*0610*/  LDG.E R22, desc[UR4][R8.64] ;  /* 0x0000000408167981 */ /* 0x000f28000c1e1900 */
[----:B------:R-:W4:Y:S04]  /*0620*/  LDG.E R18, desc[UR4][R2.64+0x8] ;  /* 0x0000080402127981 */ /* 0x000f28000c1e1900 */
[----:B------:R-:W5:Y:S04]  /*0630*/  LDG.E R26, desc[UR4][R2.64+0xc] ;  /* 0x00000c04021a7981 */ /* 0x000f68000c1e1900 */
[----:B------:R-:W5:Y:S01]  /*0640*/  LDG.E R10, desc[UR4][R10.64] ;  /* 0x000000040a0a7981 */ /* 0x000f62000c1e1900 */
[----:B------:R-:W-:Y:S01]  /*0650*/  IADD3 R21, PT, PT, R21, 0x4, RZ ;  /* 0x0000000415157810 */ /* 0x000fe20007ffe0ff */
[----:B---3--:R-:W-:-:S04]  /*0660*/  IMAD R24, R13, R4, R24 ;  /* 0x000000040d187224 */ /* 0x008fc800078e0218 */
[----:B--2---:R-:W-:-:S04]  /*0670*/  IMAD R15, R15, R6, R24 ;  /* 0x000000060f0f7224 */ /* 0x004fc800078e0218 */
[----:B----4-:R-:W-:-:S04]  /*0680*/  IMAD R15, R18, R22, R15 ;  /* 0x00000016120f7224 */ /* 0x010fc800078e020f */
[----:B-----5:R-:W-:-:S07]  /*0690*/  IMAD R24, R26, R10, R15 ;  /* 0x0000000a1a187224 */ /* 0x020fce00078e020f */
.L_x_3:
[----:B------:R-:W-:Y:S05]  /*06a0*/  @!P0 BRA `(.L_x_0) ;  /* 0x00000000007c8947 */ /* 0x000fea0003800000 */
[----:B------:R-:W-:Y:S01]  /*06b0*/  ISETP.NE.AND P1, PT, R14, 0x1, PT ;  /* 0x000000010e00780c */ /* 0x000fe20003f25270 */
[----:B------:R-:W0:Y:S01]  /*06c0*/  LDC.64 R10, c[0x0][0x380] ;  /* 0x0000e000ff0a7b82 */ /* 0x000e220000000a00 */
[----:B------:R-:W-:-:S04]  /*06d0*/  LOP3.LUT R19, R19, 0x1, RZ, 0xc0, !PT ;  /* 0x0000000113137812 */ /* 0x000fc800078ec0ff */
[----:B------:R-:W-:-:S03]  /*06e0*/  ISETP.NE.U32.AND P0, PT, R19, 0x1, PT ;  /* 0x000000011300780c */ /* 0x000fc60003f05070 */
[----:B------:R-:W1:Y:S04]  /*06f0*/  LDC.64 R8, c[0x0][0x388] ;  /* 0x0000e200ff087b82 */ /* 0x000e680000000a00 */
[CC--:B------:R-:W-:Y:S02]  /*0700*/  @P1 IADD3 R13, PT, PT, R20.reuse, R21.reuse, RZ ;  /* 0x00000015140d1210 */ /* 0x0c0fe40007ffe0ff */
[----:B------:R-:W-:Y:S02]  /*0710*/  @P1 IADD3 R12, P2, PT, R20, R21, RZ ;  /* 0x00000015140c1210 */ /* 0x000fe40007f5e0ff */
[----:B------:R-:W2:Y:S02]  /*0720*/  @P1 LDC.64 R2, c[0x0][0x380] ;  /* 0x0000e000ff021b82 */ /* 0x000ea40000000a00 */
[----:B------:R-:W-:-:S06]  /*0730*/  @P1 IADD3.X R14, PT, PT, RZ, RZ, RZ, P2, !PT ;  /* 0x000000ffff0e1210 */ /* 0x000fcc00017fe4ff */
[----:B------:R-:W3:Y:S01]  /*0740*/  LDC.64 R4, c[0x0][0x380] ;  /* 0x0000e000ff047b82 */ /* 0x000ee20000000a00 */
[----:B0-----:R-:W-:-:S04]  /*0750*/  @P1 IMAD.WIDE.U32 R10, R13, 0x4, R10 ;  /* 0x000000040d0a1825 */ /* 0x001fc800078e000a */
[C---:B------:R-:W-:Y:S01]  /*0760*/  @P1 IMAD R13, R21.reuse, R17, R0 ;  /* 0x00000011150d1224 */ /* 0x040fe200078e0200 */
[----:B------:R-:W-:Y:S01]  /*0770*/  @P1 IADD3 R21, PT, PT, R21, 0x2, RZ ;  /* 0x0000000215151810 */ /* 0x000fe20007ffe0ff */
[----:B------:R-:W4:Y:S01]  /*0780*/  @P1 LDG.E R11, desc[UR4][R10.64] ;  /* 0x000000040a0b1981 */ /* 0x000f22000c1e1900 */
[----:B------:R-:W0:Y:S01]  /*0790*/  LDC.64 R6, c[0x0][0x388] ;  /* 0x0000e200ff067b82 */ /* 0x000e220000000a00 */
[----:B-1----:R-:W-:Y:S01]  /*07a0*/  @P1 IMAD.WIDE R8, R13, 0x4, R8 ;  /* 0x000000040d081825 */ /* 0x002fe200078e0208 */
[----:B------:R-:W-:Y:S02]  /*07b0*/  @!P0 IADD3 R15, PT, PT, R20, R21, RZ ;  /* 0x00000015140f8210 */ /* 0x000fe40007ffe0ff */
[----:B--2---:R-:W-:Y:S01]  /*07c0*/  @P1 LEA R2, P2, R12, R2, 0x2 ;  /* 0x000000020c021211 */ /* 0x004fe200078410ff */
[----:B------:R-:W-:-:S03]  /*07d0*/  @!P0 IMAD R21, R21, R17, R0 ;  /* 0x0000001115158224 */ /* 0x000fc600078e0200 */
[----:B------:R-:W-:Y:S01]  /*07e0*/  @P1 LEA.HI.X R3, R12, R3, R14, 0x2, P2 ;  /* 0x000000030c031211 */ /* 0x000fe200010f140e */
[----:B------:R-:W-:Y:S01]  /*07f0*/  @P1 IMAD.WIDE R12, R17, 0x4, R8 ;  /* 0x00000004110c1825 */ /* 0x000fe200078e0208 */
[----:B------:R-:W4:Y:S03]  /*0800*/  @P1 LDG.E R14, desc[UR4][R8.64] ;  /* 0x00000004080e1981 */ /* 0x000f26000c1e1900 */
[----:B---3--:R-:W-:Y:S01]  /*0810*/  @!P0 IMAD.WIDE.U32 R4, R15, 0x4, R4 ;  /* 0x000000040f048825 */ /* 0x008fe200078e0004 */
[----:B------:R-:W2:Y:S04]  /*0820*/  @P1 LDG.E R2, desc[UR4][R2.64+0x4] ;  /* 0x0000040402021981 */ /* 0x000ea8000c1e1900 */
[----:B------:R-:W2:Y:S01]  /*0830*/  @P1 LDG.E R12, desc[UR4][R12.64] ;  /* 0x000000040c0c1981 */ /* 0x000ea2000c1e1900 */
[----:B0-----:R-:W-:-:S03]  /*0840*/  @!P0 IMAD.WIDE R6, R21, 0x4, R6 ;  /* 0x0000000415068825 */ /* 0x001fc600078e0206 */
[----:B------:R-:W3:Y:S04]  /*0850*/  @!P0 LDG.E R5, desc[UR4][R4.64] ;  /* 0x0000000404058981 */ /* 0x000ee8000c1e1900 */
[----:B------:R-:W3:Y:S01]  /*0860*/  @!P0 LDG.E R6, desc[UR4][R6.64] ;  /* 0x0000000406068981 */ /* 0x000ee2000c1e1900 */
[----:B----4-:R-:W-:-:S04]  /*0870*/  @P1 IMAD R11, R11, R14, R24 ;  /* 0x0000000e0b0b1224 */ /* 0x010fc800078e0218 */
[----:B--2---:R-:W-:-:S04]  /*0880*/  @P1 IMAD R24, R2, R12, R11 ;  /* 0x0000000c02181224 */ /* 0x004fc800078e020b */
[----:B---3--:R-:W-:-:S07]  /*0890*/  @!P0 IMAD R24, R5, R6, R24 ;  /* 0x0000000605188224 */ /* 0x008fce00078e0218 */
.L_x_0:
[----:B------:R-:W0:Y:S01]  /*08a0*/  LDC.64 R2, c[0x0][0x390] ;  /* 0x0000e400ff027b82 */ /* 0x000e220000000a00 */
[----:B------:R-:W-:-:S04]  /*08b0*/  IMAD R17, R16, R17, R0 ;  /* 0x0000001110117224 */ /* 0x000fc800078e0200 */
[----:B0-----:R-:W-:-:S05]  /*08c0*/  IMAD.WIDE R2, R17, 0x4, R2 ;  /* 0x0000000411027825 */ /* 0x001fca00078e0202 */
[----:B------:R-:W-:Y:S01]  /*08d0*/  STG.E desc[UR4][R2.64], R24 ;  /* 0x0000001802007986 */ /* 0x000fe2000c101904 */
[----:B------:R-:W-:Y:S05]  /*08e0*/  EXIT ;  /* 0x000000000000794d */ /* 0x000fea0003800000 */
.L_x_4:
[----:B------:R-:W-:-:S00]  /*08f0*/  BRA `(.L_x_4) ;  /* 0xfffffffc00fc7947 */ /* 0x000fc0000383ffff */
[----:B------:R-:W-:-:S00]  /*0900*/  NOP ;  /* 0x0000000000007918 */ /* 0x000fc00000000000 */
[----:B------:R-:W-:-:S00]  /*0910*/  NOP ;  /* 0x0000000000007918 */ /* 0x000fc00000000000 */
[----:B------:R-:W-:-:S00]  /*0920*/  NOP ;  /* 0x0000000000007918 */ /* 0x000fc00000000000 */
[----:B------:R-:W-:-:S00]  /*0930*/  NOP ;  /* 0x0000000000007918 */ /* 0x000fc00000000000 */
[----:B------:R-:W-:-:S00]  /*0940*/  NOP ;  /* 0x0000000000007918 */ /* 0x000fc00000000000 */
[----:B------:R-:W-:-:S00]  /*0950*/  NOP ;  /* 0x0000000000007918 */ /* 0x000fc00000000000 */
[----:B------:R-:W-:-:S00]  /*0960*/  NOP ;  /* 0x0000000000007918 */ /* 0x000fc00000000000 */
[----:B------:R-:W-:-:S00]  /*0970*/  NOP ;  /* 0x0000000000007918 */ /* 0x000fc00000000000 */
.L_x_10:


//--------------------- .text._Z28temp_matrixMultiplicationGPUPKiS0_Piiiii --------------------------
	.section	.text._Z28temp_matrixMultiplicationGPUPKiS0_Piiiii,"ax",@progbits
	.align	128
        .global         _Z28temp_matrixMultiplicationGPUPKiS0_Piiiii
        .type           _Z28temp_matrixMultiplicationGPUPKiS0_Piiiii,@function
        .size           _Z28temp_matrixMultiplicationGPUPKiS0_Piiiii,(.L_x_11 - _Z28temp_matrixMultiplicationGPUPKiS0_Piiiii)
        .other          _Z28temp_matrixMultiplicationGPUPKiS0_Piiiii,@"STO_CUDA_ENTRY STV_DEFAULT"
_Z28temp_matrixMultiplicationGPUPKiS0_Piiiii:
.text._Z28temp_matrixMultiplicationGPUPKiS0_Piiiii:
[----:B------:R-:W-:Y:S01]  /*0000*/  LDC R1, c[0x0][0x37c] ;  /* 0x0000df00ff017b82 */ /* 0x000fe20000000800 */
[----:B------:R-:W0:Y:S07]  /*0010*/  S2R R4, SR_TID.X ;  /* 0x0000000000047919 */ /* 0x000e2e0000002100 */
[----:B------:R-:W1:Y:S01]  /*0020*/  S2UR UR4, SR_CTAID.X ;  /* 0x00000000000479c3 */ /* 0x000e620000002500 */
[----:B------:R-:W2:Y:S01]  /*0030*/  LDCU UR10, c[0x0][0x398] ;  /* 0x00007300ff0a77ac */ /* 0x000ea20008000800 */
[----:B------:R-:W3:Y:S01]  /*0040*/  S2R R3, SR_TID.Y ;  /* 0x0000000000037919 */ /* 0x000ee20000002200 */
[----:B------:R-:W4:Y:S05]  /*0050*/  S2R R2, SR_TID.Z ;  /* 0x0000000000027919 */ /* 0x000f2a0000002300 */
[----:B------:R-:W4:Y:S08]  /*0060*/  LDC R15, c[0x0][0x368] ;  /* 0x0000da00ff0f7b82 */ /* 0x000f300000000800 */
[----:B------:R-:W3:Y:S01]  /*0070*/  LDC R12, c[0x0][0x364] ;  /* 0x0000d900ff0c7b82 */ /* 0x000ee20000000800 */
[----:B------:R-:W1:Y:S07]  /*0080*/  LDCU UR5, c[0x0][0x360] ;  /* 0x00006c00ff0577ac */ /* 0x000e6e0008000800 */
[----:B------:R-:W3:Y:S08]  /*0090*/  S2UR UR7, SR_CTAID.Y ;  /* 0x00000000000779c3 */ /* 0x000ef00000002600 */
[----:B------:R-:W5:Y:S01]  /*00a0*/  LDC R13, c[0x0][0x3a0] ;  /* 0x0000e800ff0d7b82 */ /* 0x000f620000000800 */
[----:B-1----:R-:W-:-:S07]  /*00b0*/  UIMAD UR4, UR4, UR5, URZ ;  /* 0x00000005040472a4 */ /* 0x002fce000f8e02ff */
[----:B------:R-:W4:Y:S01]  /*00c0*/  S2UR UR6, SR_CTAID.Z ;  /* 0x00000000000679c3 */ /* 0x000f220000002700 */
[----:B0-----:R-:W-:Y:S01]  /*00d0*/  IADD3 R0, PT, PT, R4, UR4, RZ ;  /* 0x0000000404007c10 */ /* 0x001fe2000fffe0ff */
[----:B---3--:R-:W-:-:S03]  /*00e0*/  IMAD R12, R12, UR7, R3 ;  /* 0x000000070c0c7c24 */ /* 0x008fc6000f8e0203 */
[----:B-----5:R-:W-:-:S04]  /*00f0*/  ISETP.GE.AND P0, PT, R0, R13, PT ;  /* 0x0000000d0000720c */ /* 0x020fc80003f06270 */
[----:B--2---:R-:W-:Y:S01]  /*0100*/  ISETP.GE.OR P0, PT, R12, UR10, P0 ;  /* 0x0000000a0c007c0c */ /* 0x004fe20008706670 */
[----:B----4-:R-:W-:-:S05]  /*0110*/  IMAD R15, R15, UR6, R2 ;  /* 0x000000060f0f7c24 */ /* 0x010fca000f8e0202 */
[----:B------:R-:W-:-:S13]  /*0120*/  ISETP.GT.U32.OR P0, PT, R15, 0x270f, P0 ;  /* 0x0000270f0f00780c */ /* 0x000fda0000704470 */
[----:B------:R-:W-:Y:S05]  /*0130*/  @P0 EXIT ;  /* 0x000000000000094d */ /* 0x000fea0003800000 */
[----:B------:R-:W0:Y:S01]  /*0140*/  LDC R14, c[0x0][0x39c] ;  /* 0x0000e700ff0e7b82 */ /* 0x000e220000000800 */
[----:B------:R-:W1:Y:S01]  /*0150*/  LDCU.64 UR8, c[0x0][0x358] ;  /* 0x00006b00ff0877ac */ /* 0x000e620008000a00 */
[----:B------:R-:W-:Y:S01]  /*0160*/  HFMA2 R29, -RZ, RZ, 0, 0 ;  /* 0x00000000ff1d7431 */ /* 0x000fe200000001ff */
[----:B0-----:R-:W-:-:S13]  /*0170*/  ISETP.GE.AND P0, PT, R14, 0x1, PT ;  /* 0x000000010e00780c */ /* 0x001fda0003f06270 */
[----:B-1----:R-:W-:Y:S05]  /*0180*/  @!P0 BRA `(.L_x_5) ;  /* 0x0000000400d08947 */ /* 0x002fea0003800000 */
[C---:B------:R-:W-:Y:S01]  /*0190*/  ISETP.GE.U32.AND P1, PT, R14.reuse, 0x8, PT ;  /* 0x000000080e00780c */ /* 0x040fe20003f26070 */
[----:B------:R-:W-:Y:S01]  /*01a0*/  IMAD R3, R15, UR10, R12 ;  /* 0x0000000a0f037c24 */ /* 0x000fe2000f8e020c */
[----:B------:R-:W-:Y:S02]  /*01b0*/  LOP3.LUT R21, R14, 0x7, RZ, 0xc0, !PT ;  /* 0x000000070e157812 */ /* 0x000fe400078ec0ff */
[----:B------:R-:W-:Y:S01]  /*01c0*/  MOV R17, RZ ;  /* 0x000000ff00117202 */ /* 0x000fe20000000f00 */
[----:B------:R-:W-:Y:S01]  /*01d0*/  IMAD R18, R3, R14, RZ ;  /* 0x0000000e03127224 */ /* 0x000fe200078e02ff */
[----:B------:R-:W-:Y:S02]  /*01e0*/  ISETP.NE.AND P0, PT, R21, RZ, PT ;  /* 0x000000ff1500720c */ /* 0x000fe40003f05270 */
[----:B------:R-:W-:-:S05]  /*01f0*/  MOV R29, RZ ;  /* 0x000000ff001d7202 */ /* 0x000fca0000000f00 */
[----:B------:R-:W-:Y:S06]  /*0200*/  @!P1 BRA `(.L_x_6) ;  /* 0x0000000000cc9947 */ /* 0x000fec0003800000 */
[----:B------:R-:W0:Y:S01]  /*0210*/  LDCU.64 UR6, c[0x0][0x380] ;  /* 0x00007000ff0677ac */ /* 0x000e220008000a00 */
[----:B------:R-:W-:Y:S01]  /*0220*/  IMAD R2, R13, R14, RZ ;  /* 0x0000000e0d027224 */ /* 0x000fe200078e02ff */
[----:B------:R-:W-:Y:S02]  /*0230*/  LOP3.LUT R17, R14, 0x7ffffff8, RZ, 0xc0, !PT ;  /* 0x7ffffff80e117812 */ /* 0x000fe400078ec0ff */
[----:B------:R-:W-:Y:S01]  /*0240*/  MOV R29, RZ ;  /* 0x000000ff001d7202 */ /* 0x000fe20000000f00 */
[----:B------:R-:W-:Y:S01]  /*0250*/  IMAD R2, R15, R2, R4 ;  /* 0x000000020f027224 */ /* 0x000fe200078e0204 */
[----:B------:R-:W-:Y:S02]  /*0260*/  MOV R16, R18 ;  /* 0x0000001200107202 */ /* 0x000fe40000000f00 */
[----:B------:R-:W-:Y:S02]  /*0270*/  IADD3 R19, PT, PT, -R17, RZ, RZ ;  /* 0x000000ff11137210 */ /* 0x000fe40007ffe1ff */
[----:B------:R-:W-:Y:S01]  /*0280*/  IADD3 R20, PT, PT, R2, UR4, RZ ;  /* 0x0000000402147c10 */ /* 0x000fe2000fffe0ff */
[----:B0-----:R-:W-:-:S04]  /*0290*/  UIADD3 UR5, UP0, UPT, UR6, 0x10, URZ ;  /* 0x0000001006057890 */ /* 0x001fc8000ff1e0ff */
[----:B------:R-:W-:-:S12]  /*02a0*/  UIADD3.X UR6, UPT, UPT, URZ, UR7, URZ, UP0, !UPT ;  /* 0x00000007ff067290 */ /* 0x000fd800087fe4ff */
.L_x_7:
[----:B------:R-:W0:Y:S01]  /*02b0*/  LDC.64 R10, c[0x0][0x388] ;  /* 0x0000e200ff0a7b82 */ /* 0x000e220000000a00 */
[----:B------:R-:W-:Y:S02]  /*02c0*/  MOV R2, UR5 ;  /* 0x0000000500027c02 */ /* 0x000fe40008000f00 */
[----:B------:R-:W-:-:S03]  /*02d0*/  MOV R3, UR6 ;  /* 0x0000000600037c02 */ /* 0x000fc60008000f00 */
[----:B------:R-:W-:-:S05]  /*02e0*/  IMAD.WIDE R2, R16, 0x4, R2 ;  /* 0x0000000410027825 */ /* 0x000fca00078e0202 */
[----:B------:R-:W2:Y:S04]  /*02f0*/  LDG.E R25, desc[UR8][R2.64+-0xc] ;  /* 0xfffff40802197981 */ /* 0x000ea8000c1e1900 */
[----:B------:R-:W3:Y:S01]  /*0300*/  LDG.E R27, desc[UR8][R2.64+-0x8] ;  /* 0xfffff808021b7981 */ /* 0x000ee2000c1e1900 */
[----:B0-----:R-:W-:-:S05]  /*0310*/  IMAD.WIDE R10, R20, 0x4, R10 ;  /* 0x00000004140a7825 */ /* 0x001fca00078e020a */
[----:B------:R-:W4:Y:S01]  /*0320*/  LDG.E R28, desc[UR8][R10.64] ;  /* 0x000000080a1c7981 */ /* 0x000f22000c1e1900 */
[----:B------:R-:W-:-:S05]  /*0330*/  IMAD.WIDE R22, R13, 0x4, R10 ;  /* 0x000000040d167825 */ /* 0x000fca00078e020a */
[----:B------:R-:W2:Y:S04]  /*0340*/  LDG.E R26, desc[UR8][R22.64] ;  /* 0x00000008161a7981 */ /* 0x000ea8000c1e1900 */
[----:B------:R-:W4:Y:S01]  /*0350*/  LDG.E R10, desc[UR8][R2.64+-0x10] ;  /* 0xfffff008020a7981 */ /* 0x000f22000c1e1900 */
[----:B------:R-:W-:-:S05]  /*0360*/  IMAD.WIDE R6, R13, 0x4, R22 ;  /* 0x000000040d067825 */ /* 0x000fca00078e0216 */
[----:B------:R0:W3:Y:S01]  /*0370*/  LDG.E R24, desc[UR8][R6.64] ;  /* 0x0000000806187981 */ /* 0x0000e2000c1e1900 */
[----:B------:R-:W-:-:S04]  /*0380*/  IMAD.WIDE R8, R13, 0x4, R6 ;  /* 0x000000040d087825 */ /* 0x000fc800078e0206 */
[C---:B------:R-:W-:Y:S02]  /*0390*/  IMAD.WIDE R4, R13.reuse, 0x4, R8 ;  /* 0x000000040d047825 */ /* 0x040fe400078e0208 */
[----:B------:R-:W5:Y:S04]  /*03a0*/  LDG.E R8, desc[UR8][R8.64] ;  /* 0x0000000808087981 */ /* 0x000f68000c1e1900 */
[----:B------:R-:W5:Y:S01]  /*03b0*/  LDG.E R9, desc[UR8][R2.64+0x8] ;  /* 0x0000080802097981 */ /* 0x000f62000c1e1900 */
[----:B----4-:R-:W-:Y:S02]  /*03c0*/  IMAD R28, R10, R28, R29 ;  /* 0x0000001c0a1c7224 */ /* 0x010fe400078e021d */
[----:B------:R-:W-:Y:S01]  /*03d0*/  IMAD.WIDE R10, R13, 0x4, R4 ;  /* 0x000000040d0a7825 */ /* 0x000fe200078e0204 */
[----:B------:R-:W5:Y:S03]  /*03e0*/  LDG.E R29, desc[UR8][R2.64+-0x4] ;  /* 0xfffffc08021d7981 */ /* 0x000f66000c1e1900 */
[----:B--2---:R-:W-:Y:S01]  /*03f0*/  IMAD R25, R25, R26, R28 ;  /* 0x0000001a19197224 */ /* 0x004fe200078e021c */
[----:B------:R-:W2:Y:S01]  /*0400*/  LDG.E R4, desc[UR8][R4.64] ;  /* 0x0000000804047981 */ /* 0x000ea2000c1e1900 */
[----:B------:R-:W-:-:S03]  /*0410*/  IMAD.WIDE R22, R13, 0x4, R10 ;  /* 0x000000040d167825 */ /* 0x000fc600078e020a */
[----:B------:R-:W2:Y:S04]  /*0420*/  LDG.E R26, desc[UR8][R2.64] ;  /* 0x00000008021a7981 */ /* 0x000ea8000c1e1900 */
[----:B------:R-:W4:Y:S01]  /*0430*/  LDG.E R10, desc[UR8][R10.64] ;  /* 0x000000080a0a7981 */ /* 0x000f22000c1e1900 */
[----:B0-----:R-:W-:-:S03]  /*0440*/  IMAD.WIDE R6, R13, 0x4, R22 ;  /* 0x000000040d067825 */ /* 0x001fc600078e0216 */
[----:B------:R-:W4:Y:S04]  /*0450*/  LDG.E R5, desc[UR8][R2.64+0x4] ;  /* 0x0000040802057981 */ /* 0x000f28000c1e1900 */
[----:B------:R-:W4:Y:S04]  /*0460*/  LDG.E R28, desc[UR8][R22.64] ;  /* 0x00000008161c7981 */ /* 0x000f28000c1e1900 */
[----:B------:R-:W4:Y:S04]  /*0470*/  LDG.E R11, desc[UR8][R2.64+0xc] ;  /* 0x00000c08020b7981 */ /* 0x000f28000c1e1900 */
[----:B------:R-:W4:Y:S01]  /*0480*/  LDG.E R6, desc[UR8][R6.64] ;  /* 0x0000000806067981 */ /* 0x000f22000c1e1900 */
[----:B---3--:R-:W-:Y:S01]  /*0490*/  IMAD R24, R27, R24, R25 ;  /* 0x000000181b187224 */ /* 0x008fe200078e0219 */
[----:B------:R-:W-:-:S04]  /*04a0*/  IADD3 R19, PT, PT, R19, 0x8, RZ ;  /* 0x0000000813137810 */ /* 0x000fc80007ffe0ff */
[----:B------:R-:W-:Y:S02]  /*04b0*/  ISETP.NE.AND P1, PT, R19, RZ, PT ;  /* 0x000000ff1300720c */ /* 0x000fe40003f25270 */
[----:B------:R-:W-:Y:S02]  /*04c0*/  LEA R20, R13, R20, 0x3 ;  /* 0x000000140d147211 */ /* 0x000fe400078e18ff */
[----:B------:R-:W-:Y:S01]  /*04d0*/  IADD3 R16, PT, PT, R16, 0x8, RZ ;  /* 0x0000000810107810 */ /* 0x000fe20007ffe0ff */
[----:B-----5:R-:W-:-:S04]  /*04e0*/  IMAD R29, R29, R8, R24 ;  /* 0x000000081d1d7224 */ /* 0x020fc800078e0218 */
[----:B--2---:R-:W-:-:S04]  /*04f0*/  IMAD R4, R26, R4, R29 ;  /* 0x000000041a047224 */ /* 0x004fc800078e021d */
[----:B----4-:R-:W-:-:S04]  /*0500*/  IMAD R4, R5, R10, R4 ;  /* 0x0000000a05047224 */ /* 0x010fc800078e0204 */
[----:B------:R-:W-:-:S04]  /*0510*/  IMAD R4, R9, R28, R4 ;  /* 0x0000001c09047224 */ /* 0x000fc800078e0204 */
[----:B------:R-:W-:Y:S01]  /*0520*/  IMAD R29, R11, R6, R4 ;  /* 0x000000060b1d7224 */ /* 0x000fe200078e0204 */
[----:B------:R-:W-:Y:S06]  /*0530*/  @P1 BRA `(.L_x_7) ;  /* 0xfffffffc005c1947 */ /* 0x000fec000383ffff */
.L_x_6:
[----:B------:R-:W-:Y:S05]  /*0540*/  @!P0 BRA `(.L_x_5) ;  /* 0x0000000000e08947 */ /* 0x000fea0003800000 */
[----:B------:R-:W-:Y:S02]  /*0550*/  ISETP.GE.U32.AND P0, PT, R21, 0x4, PT ;  /* 0x000000041500780c */ /* 0x000fe40003f06070 */
[----:B------:R-:W-:-:S04]  /*0560*/  LOP3.LUT R19, R14, 0x3, RZ, 0xc0, !PT ;  /* 0x000000030e137812 */ /* 0x000fc800078ec0ff */
[----:B------:R-:W-:-:S07]  /*0570*/  ISETP.NE.AND P1, PT, R19, RZ, PT ;  /* 0x000000ff1300720c */ /* 0x000fce0003f25270 */
[----:B------:R-:W-:Y:S06]  /*0580*/  @!P0 BRA `(.L_x_8) ;  /* 0x00000000005c8947 */ /* 0x000fec0003800000 */
[----:B------:R-:W0:Y:S01]  /*0590*/  LDC.64 R2, c[0x0][0x388] ;  /* 0x0000e200ff027b82 */ /* 0x000e220000000a00 */
[----:B------:R-:W-:Y:S01]  /*05a0*/  IMAD R6, R15, R14, R17 ;  /* 0x0000000e0f067224 */ /* 0x000fe200078e0211 */
[----:B------:R-:W-:-:S03]  /*05b0*/  IADD3 R7, PT, PT, R18, R17, RZ ;  /* 0x0000001112077210 */ /* 0x000fc60007ffe0ff */
[----:B------:R-:W-:-:S03]  /*05c0*/  IMAD R9, R6, R13, R0 ;  /* 0x0000000d06097224 */ /* 0x000fc600078e0200 */
[----:B------:R-:W1:Y:S01]  /*05d0*/  LDC.64 R4, c[0x0][0x380] ;  /* 0x0000e000ff047b82 */ /* 0x000e620000000a00 */
[----:B0-----:R-:W-:-:S04]  /*05e0*/  IMAD.WIDE R2, R9, 0x4, R2 ;  /* 0x0000000409027825 */ /* 0x001fc800078e0202 */
[----:B-1----:R-:W-:-:S04]  /*05f0*/  IMAD.WIDE R4, R7, 0x4, R4 ;  /* 0x0000000407047825 */ /* 0x002fc800078e0204 */
[C---:B------:R-:W-:Y:S01]  /*0600*/  IMAD.WIDE R6, R13.reuse, 0x4, R2 ;  /* 0x000000040d067825 */ /* 0x040fe200078e0202 */
[----:B------:R-:W2:Y:S04]  /*0610*/  LDG.E R16, desc[UR8][R4.64] ;  /* 0x0000000804107981 */ /* 0x000ea8000c1e1900 */
[----:B------:R-:W2:Y:S01]  /*0620*/  LDG.E R2, desc[UR8][R2.64] ;  /* 0x0000000802027981 */ /* 0x000ea2000c1e1900 */
[----:B------:R-:W-:-:S03]  /*0630*/  IMAD.WIDE R8, R13, 0x4, R6 ;  /* 0x000000040d087825 */ /* 0x000fc600078e0206 */
[----:B------:R-:W3:Y:S04]  /*0640*/  LDG.E R6, desc[UR8][R6.64] ;  /* 0x0000000806067981 */ /* 0x000ee8000c1e1900 */
[----:B------:R-:W3:Y:S01]  /*0650*/  LDG.E R21, desc[UR8][R4.64+0x4] ;  /* 0x0000040804157981 */ /* 0x000ee2000c1e1900 */
[----:B------:R-:W-:-:S03]  /*0660*/  IMAD.WIDE R10, R13, 0x4, R8 ;  /* 0x000000040d0a7825 */ /* 0x000fc600078e0208 */
[----:B------:R-:W4:Y:S04]  /*0670*/  LDG.E R20, desc[UR8][R8.64] ;  /* 0x0000000808147981 */ /* 0x000f28000c1e1900 */
[----:B------:R-:W4:Y:S04]  /*0680*/  LDG.E R23, desc[UR8][R4.64+0x8] ;  /* 0x0000080804177981 */ /* 0x000f28000c1e1900 */
[----:B------:R-:W5:Y:S04]  /*0690*/  LDG.E R25, desc[UR8][R4.64+0xc] ;  /* 0x00000c0804197981 */ /* 0x000f68000c1e1900 */
[----:B------:R-:W5:Y:S01]  /*06a0*/  LDG.E R10, desc[UR8][R10.64] ;  /* 0x000000080a0a7981 */ /* 0x000f62000c1e1900 */
[----:B------:R-:W-:Y:S01]  /*06b0*/  IADD3 R17, PT, PT, R17, 0x4, RZ ;  /* 0x0000000411117810 */ /* 0x000fe20007ffe0ff */
[----:B--2---:R-:W-:-:S04]  /*06c0*/  IMAD R16, R16, R2, R29 ;  /* 0x0000000210107224 */ /* 0x004fc800078e021d */
[----:B---3--:R-:W-:-:S04]  /*06d0*/  IMAD R16, R21, R6, R16 ;  /* 0x0000000615107224 */ /* 0x008fc800078e0210 */
[----:B----4-:R-:W-:-:S04]  /*06e0*/  IMAD R16, R23, R20, R16 ;  /* 0x0000001417107224 */ /* 0x010fc800078e0210 */
[----:B-----5:R-:W-:-:S07]  /*06f0*/  IMAD R29, R25, R10, R16 ;  /* 0x0000000a191d7224 */ /* 0x020fce00078e0210 */
.L_x_8:
[----:B------:R-:W-:Y:S05]  /*0700*/  @!P1 BRA `(.L_x_5) ;  /* 0x0000000000709947 */ /* 0x000fea0003800000 */
[----:B------:R-:W0:Y:S01]  /*0710*/  LDC.64 R6, c[0x0][0x388] ;  /* 0x0000e200ff067b82 */ /* 0x000e220000000a00 */
[----:B------:R-:W-:Y:S02]  /*0720*/  ISETP.NE.AND P0, PT, R19, 0x1, PT ;  /* 0x000000011300780c */ /* 0x000fe40003f05270 */
[----:B------:R-:W-:-:S04]  /*0730*/  LOP3.LUT R10, R14, 0x1, RZ, 0xc0, !PT ;  /* 0x000000010e0a7812 */ /* 0x000fc800078ec0ff */
[----:B------:R-:W-:Y:S01]  /*0740*/  ISETP.NE.U32.AND P1, PT, R10, 0x1, PT ;  /* 0x000000010a00780c */ /* 0x000fe20003f25070 */
[----:B------:R-:W1:Y:S06]  /*0750*/  LDC.64 R8, c[0x0][0x380] ;  /* 0x0000e000ff087b82 */ /* 0x000e6c0000000a00 */
[----:B------:R-:W-:Y:S01]  /*0760*/  @P0 IMAD R10, R15, R14, R17 ;  /* 0x0000000e0f0a0224 */ /* 0x000fe200078e0211 */
[----:B------:R-:W-:Y:S01]  /*0770*/  @P0 IADD3 R11, PT, PT, R18, R17, RZ ;  /* 0x00000011120b0210 */ /* 0x000fe20007ffe0ff */
[----:B------:R-:W2:Y:S01]  /*0780*/  LDC.64 R2, c[0x0][0x380] ;  /* 0x0000e000ff027b82 */ /* 0x000ea20000000a00 */
[----:B------:R-:W-:Y:S01]  /*0790*/  @P0 IADD3 R17, PT, PT, R17, 0x2, RZ ;  /* 0x0000000211110810 */ /* 0x000fe20007ffe0ff */
[----:B------:R-:W-:-:S04]  /*07a0*/  @P0 IMAD R19, R10, R13, R0 ;  /* 0x0000000d0a130224 */ /* 0x000fc800078e0200 */
[----:B------:R-:W-:Y:S01]  /*07b0*/  @!P1 IMAD R14, R15, R14, R17 ;  /* 0x0000000e0f0e9224 */ /* 0x000fe200078e0211 */
[----:B------:R-:W-:Y:S01]  /*07c0*/  @!P1 IADD3 R17, PT, PT, R18, R17, RZ ;  /* 0x0000001112119210 */ /* 0x000fe20007ffe0ff */
[----:B------:R-:W3:Y:S01]  /*07d0*/  LDC.64 R4, c[0x0][0x388] ;  /* 0x0000e200ff047b82 */ /* 0x000ee20000000a00 */
[----:B0-----:R-:W-:-:S04]  /*07e0*/  @P0 IMAD.WIDE R6, R19, 0x4, R6 ;  /* 0x0000000413060825 */ /* 0x001fc800078e0206 */
[----:B------:R-:W-:Y:S01]  /*07f0*/  @!P1 IMAD R19, R14, R13, R0 ;  /* 0x0000000d0e139224 */ /* 0x000fe200078e0200 */
[----:B------:R-:W4:Y:S01]  /*0800*/  @P0 LDG.E R16, desc[UR8][R6.64] ;  /* 0x0000000806100981 */ /* 0x000f22000c1e1900 */
[----:B-1----:R-:W-:-:S04]  /*0810*/  @P0 IMAD.WIDE R8, R11, 0x4, R8 ;  /* 0x000000040b080825 */ /* 0x002fc800078e0208 */
[----:B------:R-:W-:Y:S01]  /*0820*/  @P0 IMAD.WIDE R10, R13, 0x4, R6 ;  /* 0x000000040d0a0825 */ /* 0x000fe200078e0206 */
[----:B------:R-:W4:Y:S03]  /*0830*/  @P0 LDG.E R14, desc[UR8][R8.64] ;  /* 0x00000008080e0981 */ /* 0x000f26000c1e1900 */
[----:B--2---:R-:W-:Y:S01]  /*0840*/  @!P1 IMAD.WIDE R2, R17, 0x4, R2 ;  /* 0x0000000411029825 */ /* 0x004fe200078e0202 */
[----:B------:R-:W2:Y:S04]  /*0850*/  @P0 LDG.E R21, desc[UR8][R8.64+0x4] ;  /* 0x0000040808150981 */ /* 0x000ea8000c1e1900 */
[----:B------:R-:W2:Y:S01]  /*0860*/  @P0 LDG.E R10, desc[UR8][R10.64] ;  /* 0x000000080a0a0981 */ /* 0x000ea2000c1e1900 */
[----:B---3--:R-:W-:-:S03]  /*0870*/  @!P1 IMAD.WIDE R4, R19, 0x4, R4 ;  /* 0x0000000413049825 */ /* 0x008fc600078e0204 */
[----:B------:R-:W3:Y:S04]  /*0880*/  @!P1 LDG.E R2, desc[UR8][R2.64] ;  /* 0x0000000802029981 */ /* 0x000ee8000c1e1900 */
[----:B------:R-:W3:Y:S01]  /*0890*/  @!P1 LDG.E R4, desc[UR8][R4.64] ;  /* 0x0000000804049981 */ /* 0x000ee2000c1e1900 */
[----:B----4-:R-:W-:-:S04]  /*08a0*/  @P0 IMAD R14, R14, R16, R29 ;  /* 0x000000100e0e0224 */ /* 0x010fc800078e021d */
[----:B--2---:R-:W-:-:S04]  /*08b0*/  @P0 IMAD R29, R21, R10, R14 ;  /* 0x0000000a151d0224 */ /* 0x004fc800078e020e */
[----:B---3--:R-:W-:-:S07]  /*08c0*/  @!P1 IMAD R29, R2, R4, R29 ;  /* 0x00000004021d9224 */ /* 0x008fce00078e021d */
.L_x_5:
[----:B------:R-:W0:Y:S01]  /*08d0*/  LDC.64 R2, c[0x0][0x390] ;  /* 0x0000e400ff027b82 */ /* 0x000e220000000a00 */
[----:B------:R-:W-:-:S04]  /*08e0*/  IMAD R12, R15, UR10, R12 ;  /* 0x0000000a0f0c7c24 */ /* 0x000fc8000f8e020c */
[----:B------:R-:W-:-:S04]  /*08f0*/  IMAD R13, R12, R13, R0 ;  /* 0x0000000d0c0d7224 */ /* 0x000fc800078e0200 */
[----:B0-----:R-:W-:-:S05]  /*0900*/  IMAD.WIDE R2, R13, 0x4, R2 ;  /* 0x000000040d027825 */ /* 0x001fca00078e0202 */
[----:B------:R-:W-:Y:S01]  /*0910*/  STG.E desc[UR8][R2.64], R29 ;  /* 0x0000001d02007986 */ /* 0x000fe2000c101908 */
[----:B------:R-:W-:Y:S05]  /*0920*/  EXIT ;  /* 0x000000000000794d */ /* 0x000fea0003800000 */
.L_x_9:
        /* <DEDUP_REMOVED lines=13> */
.L_x_11:


//--------------------- .nv.shared.reserved.0     --------------------------
	.section	.nv.shared.reserved.0,"aw",@nobits
	.weak		__nv_reservedSMEM_offset_0_alias
	.size		__nv_reservedSMEM_offset_0_alias, 0, 64
	.other		__nv_reservedSMEM_offset_0_alias,@"STO_CUDA_RESERVED_SHARED STV_DEFAULT"
__nv_reservedSMEM_offset_0_alias:
	.zero		0
	.zero		64


//--------------------- .nv.constant0._Z23matrixMultiplicationGPUPKiS0_Piiii --------------------------
	.section	.nv.constant0._Z23matrixMultiplicationGPUPKiS0_Piiii,"a",@progbits
	.sectionflags	@""
	.align	4
.nv.constant0._Z23matrixMultiplicationGPUPKiS0_Piiii:
	.zero		932


//--------------------- .nv.constant0._Z28temp_matrixMultiplicationGPUPKiS0_Piiiii --------------------------
	.section	.nv.constant0._Z28temp_matrixMultiplicationGPUPKiS0_Piiiii,"a",@progbits
	.sectionflags	@""
	.align	4
.nv.constant0._Z28temp_matrixMultiplicationGPUPKiS0_Piiiii:
	.zero		936


//--------------------- SYMBOLS --------------------------

	.type		.nv.reservedSmem.offset0,@object
	.size		.nv.reservedSmem.offset0,0x4
